//
// Generated by NVIDIA NVVM Compiler
//
// Compiler Build ID: CL-36424714
// Cuda compilation tools, release 13.0, V13.0.88
// Based on NVVM 20.0.0
//

.version 9.0
.target sm_100
.address_size 64

	// .globl	_Z4convPfS_i

.visible .entry _Z4convPfS_i(
	.param .u64 .ptr .align 1 _Z4convPfS_i_param_0,
	.param .u64 .ptr .align 1 _Z4convPfS_i_param_1,
	.param .u32 _Z4convPfS_i_param_2
)
{
	.reg .pred 	%p<2>;
	.reg .b32 	%r<6>;
	.reg .b32 	%f<7>;
	.reg .b64 	%rd<8>;

	ld.param.u64 	%rd1, [_Z4convPfS_i_param_0];
	ld.param.u64 	%rd2, [_Z4convPfS_i_param_1];
	ld.param.u32 	%r2, [_Z4convPfS_i_param_2];
	mov.u32 	%r3, %tid.x;
	mov.u32 	%r4, %ntid.x;
	mov.u32 	%r5, %ctaid.x;
	mad.lo.s32 	%r1, %r4, %r5, %r3;
	setp.ge.s32 	%p1, %r1, %r2;
	@%p1 bra 	$L__BB0_2;
	cvta.to.global.u64 	%rd3, %rd1;
	cvta.to.global.u64 	%rd4, %rd2;
	mul.wide.s32 	%rd5, %r1, 4;
	add.s64 	%rd6, %rd3, %rd5;
	ld.global.f32 	%f1, [%rd6];
	ld.global.f32 	%f2, [%rd6+4];
	add.f32 	%f3, %f1, %f2;
	ld.global.f32 	%f4, [%rd6+8];
	add.f32 	%f5, %f3, %f4;
	div.rn.f32 	%f6, %f5, 0f40400000;
	add.s64 	%rd7, %rd4, %rd5;
	st.global.f32 	[%rd7], %f6;
$L__BB0_2:
	ret;

}


// ===== COMPILED SASS (sm_100) =====

	.target	sm_100

	.elftype	@"ET_EXEC"


//--------------------- .note.nv.tkinfo           --------------------------
	.section	.note.nv.tkinfo,"",@"SHT_NOTE"
	.sectionflags	@"SHF_NOTE_NV_TKINFO"
	.tkinfo
        /*0018*/ 	.word	0x00000002
        /*0030*/ 	.string	""
        /*0030*/ 	.string	"ptxas"
        /*0030*/ 	.string	"Cuda compilation tools, release 13.0, V13.0.88"
        /*0030*/ 	.string	"Build cuda_13.0.r13.0/compiler.36424714_0"
        /*0030*/ 	.string	"-arch sm_100 -m 64 "



//--------------------- .note.nv.cuinfo           --------------------------
	.section	.note.nv.cuinfo,"",@"SHT_NOTE"
	.sectionflags	@"SHF_NOTE_NV_CUINFO"
        /*0018*/ 	.short	0x0002
        /*001a*/ 	.short	0x0064
        /*001c*/ 	.short	0x0082
	.zero		2


//--------------------- .nv.info                  --------------------------
	.section	.nv.info,"",@"SHT_CUDA_INFO"
	.align	4


	//----- nvinfo : EIATTR_REGCOUNT
	.align		4
        /*0000*/ 	.byte	0x04, 0x2f
        /*0002*/ 	.short	(.L_1 - .L_0)
	.align		4
.L_0:
        /*0004*/ 	.word	index@(_Z4convPfS_i)
        /*0008*/ 	.word	0x0000000d


	//----- nvinfo : EIATTR_FRAME_SIZE
	.align		4
.L_1:
        /*000c*/ 	.byte	0x04, 0x11
        /*000e*/ 	.short	(.L_3 - .L_2)
	.align		4
.L_2:
        /*0010*/ 	.word	index@($__internal_0_$__cuda_sm3x_div_rn_noftz_f32_slowpath)
        /*0014*/ 	.word	0x00000000


	//----- nvinfo : EIATTR_FRAME_SIZE
	.align		4
.L_3:
        /*0018*/ 	.byte	0x04, 0x11
        /*001a*/ 	.short	(.L_5 - .L_4)
	.align		4
.L_4:
        /*001c*/ 	.word	index@(_Z4convPfS_i)
        /*0020*/ 	.word	0x00000000


	//----- nvinfo : EIATTR_MIN_STACK_SIZE
	.align		4
.L_5:
        /*0024*/ 	.byte	0x04, 0x12
        /*0026*/ 	.short	(.L_7 - .L_6)
	.align		4
.L_6:
        /*0028*/ 	.word	index@(_Z4convPfS_i)
        /*002c*/ 	.word	0x00000000
.L_7:


//--------------------- .nv.compat                --------------------------
	.section	.nv.compat,"",@"SHT_CUDA_COMPAT_INFO"
	.align	4
        /*0000*/ 	.byte	0x02, 0x09, 0x00, 0x00, 0x02, 0x02, 0x01, 0x00, 0x02, 0x05, 0x05, 0x00, 0x03, 0x07, 0x01, 0x01
        /*0010*/ 	.byte	0x02, 0x03, 0x00, 0x00, 0x02, 0x06, 0x01, 0x00, 0x04, 0x0b, 0x08, 0x00, 0x01, 0x00, 0x00, 0x00
        /*0020*/ 	.byte	0x00, 0x00, 0x00, 0x00


//--------------------- .nv.info._Z4convPfS_i     --------------------------
	.section	.nv.info._Z4convPfS_i,"",@"SHT_CUDA_INFO"
	.sectionflags	@""
	.align	4


	//----- nvinfo : EIATTR_CUDA_API_VERSION
	.align		4
        /*0000*/ 	.byte	0x04, 0x37
        /*0002*/ 	.short	(.L_9 - .L_8)
.L_8:
        /*0004*/ 	.word	0x00000082


	//----- nvinfo : EIATTR_KPARAM_INFO
	.align		4
.L_9:
        /*0008*/ 	.byte	0x04, 0x17
        /*000a*/ 	.short	(.L_11 - .L_10)
.L_10:
        /*000c*/ 	.word	0x00000000
        /*0010*/ 	.short	0x0002
        /*0012*/ 	.short	0x0010
        /*0014*/ 	.byte	0x00, 0xf0, 0x11, 0x00


	//----- nvinfo : EIATTR_KPARAM_INFO
	.align		4
.L_11:
        /*0018*/ 	.byte	0x04, 0x17
        /*001a*/ 	.short	(.L_13 - .L_12)
.L_12:
        /*001c*/ 	.word	0x00000000
        /*0020*/ 	.short	0x0001
        /*0022*/ 	.short	0x0008
        /*0024*/ 	.byte	0x00, 0xf5, 0x21, 0x00


	//----- nvinfo : EIATTR_KPARAM_INFO
	.align		4
.L_13:
        /*0028*/ 	.byte	0x04, 0x17
        /*002a*/ 	.short	(.L_15 - .L_14)
.L_14:
        /*002c*/ 	.word	0x00000000
        /*0030*/ 	.short	0x0000
        /*0032*/ 	.short	0x0000
        /*0034*/ 	.byte	0x00, 0xf5, 0x21, 0x00


	//----- nvinfo : EIATTR_SPARSE_MMA_MASK
	.align		4
.L_15:
        /*0038*/ 	.byte	0x03, 0x50
        /*003a*/ 	.short	0x0000


	//----- nvinfo : EIATTR_MAXREG_COUNT
	.align		4
        /*003c*/ 	.byte	0x03, 0x1b
        /*003e*/ 	.short	0x00ff


	//----- nvinfo : EIATTR_MERCURY_ISA_VERSION
	.align		4
        /*0040*/ 	.byte	0x03, 0x5f
        /*0042*/ 	.short	0x0101


	//----- nvinfo : EIATTR_VRC_CTA_INIT_COUNT
	.align		4
        /*0044*/ 	.byte	0x02, 0x4a
	.zero		1
	.zero		1


	//----- nvinfo : EIATTR_EXIT_INSTR_OFFSETS
	.align		4
        /*0048*/ 	.byte	0x04, 0x1c
        /*004a*/ 	.short	(.L_17 - .L_16)


	//   ....[0]....
.L_16:
        /*004c*/ 	.word	0x00000070


	//   ....[1]....
        /*0050*/ 	.word	0x00000200


	//----- nvinfo : EIATTR_CRS_STACK_SIZE
	.align		4
.L_17:
        /*0054*/ 	.byte	0x04, 0x1e
        /*0056*/ 	.short	(.L_19 - .L_18)
.L_18:
        /*0058*/ 	.word	0x00000000


	//----- nvinfo : EIATTR_CBANK_PARAM_SIZE
	.align		4
.L_19:
        /*005c*/ 	.byte	0x03, 0x19
        /*005e*/ 	.short	0x0014


	//----- nvinfo : EIATTR_PARAM_CBANK
	.align		4
        /*0060*/ 	.byte	0x04, 0x0a
        /*0062*/ 	.short	(.L_21 - .L_20)
	.align		4
.L_20:
        /*0064*/ 	.word	index@(.nv.constant0._Z4convPfS_i)
        /*0068*/ 	.short	0x0380
        /*006a*/ 	.short	0x0014


	//----- nvinfo : EIATTR_SW_WAR
	.align		4
.L_21:
        /*006c*/ 	.byte	0x04, 0x36
        /*006e*/ 	.short	(.L_23 - .L_22)
.L_22:
        /*0070*/ 	.word	0x00000008
.L_23:


//--------------------- .nv.callgraph             --------------------------
	.section	.nv.callgraph,"",@"SHT_CUDA_CALLGRAPH"
	.align	4
	.sectionentsize	8
	.align		4
        /*0000*/ 	.word	0x00000000
	.align		4
        /*0004*/ 	.word	0xffffffff
	.align		4
        /*0008*/ 	.word	0x00000000
	.align		4
        /*000c*/ 	.word	0xfffffffe
	.align		4
        /*0010*/ 	.word	0x00000000
	.align		4
        /*0014*/ 	.word	0xfffffffd
	.align		4
        /*0018*/ 	.word	0x00000000
	.align		4
        /*001c*/ 	.word	0xfffffffc


//--------------------- .text._Z4convPfS_i        --------------------------
	.section	.text._Z4convPfS_i,"ax",@progbits
	.align	128
        .global         _Z4convPfS_i
        .type           _Z4convPfS_i,@function
        .size           _Z4convPfS_i,(.L_x_15 - _Z4convPfS_i)
        .other          _Z4convPfS_i,@"STO_CUDA_ENTRY STV_DEFAULT"
_Z4convPfS_i:
.text._Z4convPfS_i:
[----:B------:R-:W-:Y:S01]  /*0000*/  LDC R1, c[0x0][0x37c] ;  /* 0x0000df00ff017b82 */ /* 0x000fe20000000800 */
[----:B------:R-:W0:Y:S01]  /*0010*/  S2R R2, SR_TID.X ;  /* 0x0000000000027919 */ /* 0x000e220000002100 */
[----:B------:R-:W0:Y:S01]  /*0020*/  LDCU UR4, c[0x0][0x360] ;  /* 0x00006c00ff0477ac */ /* 0x000e220008000800 */
[----:B------:R-:W0:Y:S01]  /*0030*/  S2R R3, SR_CTAID.X ;  /* 0x0000000000037919 */ /* 0x000e220000002500 */
[----:B------:R-:W1:Y:S01]  /*0040*/  LDCU UR5, c[0x0][0x390] ;  /* 0x00007200ff0577ac */ /* 0x000e620008000800 */
[----:B0-----:R-:W-:-:S05]  /*0050*/  IMAD R2, R3, UR4, R2 ;  /* 0x0000000403027c24 */ /* 0x001fca000f8e0202 */
[----:B-1----:R-:W-:-:S13]  /*0060*/  ISETP.GE.AND P0, PT, R2, UR5, PT ;  /* 0x0000000502007c0c */ /* 0x002fda000bf06270 */
[----:B------:R-:W-:Y:S05]  /*0070*/  @P0 EXIT ;  /* 0x000000000000094d */ /* 0x000fea0003800000 */
[----:B------:R-:W0:Y:S01]  /*0080*/  LDC.64 R4, c[0x0][0x380] ;  /* 0x0000e000ff047b82 */ /* 0x000e220000000a00 */
[----:B------:R-:W1:Y:S01]  /*0090*/  LDCU.64 UR6, c[0x0][0x358] ;  /* 0x00006b00ff0677ac */ /* 0x000e620008000a00 */
[----:B0-----:R-:W-:-:S05]  /*00a0*/  IMAD.WIDE R4, R2, 0x4, R4 ;  /* 0x0000000402047825 */ /* 0x001fca00078e0204 */
[----:B-1----:R-:W2:Y:S04]  /*00b0*/  LDG.E R0, desc[UR6][R4.64] ;  /* 0x0000000604007981 */ /* 0x002ea8000c1e1900 */
[----:B------:R-:W2:Y:S04]  /*00c0*/  LDG.E R3, desc[UR6][R4.64+0x4] ;  /* 0x0000040604037981 */ /* 0x000ea8000c1e1900 */
[----:B------:R-:W3:Y:S01]  /*00d0*/  LDG.E R7, desc[UR6][R4.64+0x8] ;  /* 0x0000080604077981 */ /* 0x000ee2000c1e1900 */
[----:B------:R-:W-:Y:S01]  /*00e0*/  IMAD.MOV.U32 R6, RZ, RZ, 0x3eaaaaab ;  /* 0x3eaaaaabff067424 */ /* 0x000fe200078e00ff */
[----:B------:R-:W-:Y:S01]  /*00f0*/  BSSY.RECONVERGENT B1, `(.L_x_0) ;  /* 0x000000d000017945 */ /* 0x000fe20003800200 */
[----:B------:R-:W-:-:S02]  /*0100*/  IMAD.MOV.U32 R9, RZ, RZ, 0x40400000 ;  /* 0x40400000ff097424 */ /* 0x000fc400078e00ff */
[----:B--2---:R-:W-:Y:S02]  /*0110*/  FADD R0, R0, R3 ;  /* 0x0000000300007221 */ /* 0x004fe40000000000 */
[----:B------:R-:W-:Y:S02]  /*0120*/  FFMA R3, R6, -R9, 1 ;  /* 0x3f80000006037423 */ /* 0x000fe40000000809 */
[----:B---3--:R-:W-:Y:S02]  /*0130*/  FADD R0, R0, R7 ;  /* 0x0000000700007221 */ /* 0x008fe40000000000 */
[----:B------:R-:W-:Y:S02]  /*0140*/  FFMA R3, R3, R6, 0.3333333432674407959 ;  /* 0x3eaaaaab03037423 */ /* 0x000fe40000000006 */
[----:B------:R-:W0:Y:S02]  /*0150*/  FCHK P0, R0, 3 ;  /* 0x4040000000007902 */ /* 0x000e240000000000 */
[----:B------:R-:W-:-:S04]  /*0160*/  FFMA R6, R0, R3, RZ ;  /* 0x0000000300067223 */ /* 0x000fc800000000ff */
[----:B------:R-:W-:-:S04]  /*0170*/  FFMA R7, R6, -3, R0 ;  /* 0xc040000006077823 */ /* 0x000fc80000000000 */
[----:B------:R-:W-:Y:S01]  /*0180*/  FFMA R7, R3, R7, R6 ;  /* 0x0000000703077223 */ /* 0x000fe20000000006 */
[----:B0-----:R-:W-:Y:S06]  /*0190*/  @!P0 BRA `(.L_x_1) ;  /* 0x0000000000088947 */ /* 0x001fec0003800000 */
[----:B------:R-:W-:-:S07]  /*01a0*/  MOV R4, 0x1c0 ;  /* 0x000001c000047802 */ /* 0x000fce0000000f00 */
[----:B------:R-:W-:Y:S05]  /*01b0*/  CALL.REL.NOINC `($__internal_0_$__cuda_sm3x_div_rn_noftz_f32_slowpath) ;  /* 0x0000000000147944 */ /* 0x000fea0003c00000 */
.L_x_1:
[----:B------:R-:W-:Y:S05]  /*01c0*/  BSYNC.RECONVERGENT B1 ;  /* 0x0000000000017941 */ /* 0x000fea0003800200 */
.L_x_0:
[----:B------:R-:W0:Y:S02]  /*01d0*/  LDC.64 R4, c[0x0][0x388] ;  /* 0x0000e200ff047b82 */ /* 0x000e240000000a00 */
[----:B0-----:R-:W-:-:S05]  /*01e0*/  IMAD.WIDE R2, R2, 0x4, R4 ;  /* 0x0000000402027825 */ /* 0x001fca00078e0204 */
[----:B------:R-:W-:Y:S01]  /*01f0*/  STG.E desc[UR6][R2.64], R7 ;  /* 0x0000000702007986 */ /* 0x000fe2000c101906 */
[----:B------:R-:W-:Y:S05]  /*0200*/  EXIT ;  /* 0x000000000000794d */ /* 0x000fea0003800000 */
        .weak           $__internal_0_$__cuda_sm3x_div_rn_noftz_f32_slowpath
        .type           $__internal_0_$__cuda_sm3x_div_rn_noftz_f32_slowpath,@function
        .size           $__internal_0_$__cuda_sm3x_div_rn_noftz_f32_slowpath,(.L_x_15 - $__internal_0_$__cuda_sm3x_div_rn_noftz_f32_slowpath)
$__internal_0_$__cuda_sm3x_div_rn_noftz_f32_slowpath:
[--C-:B------:R-:W-:Y:S01]  /*0210*/  SHF.R.U32.HI R3, RZ, 0x17, R0.reuse ;  /* 0x00000017ff037819 */ /* 0x100fe20000011600 */
[----:B------:R-:W-:Y:S04]  /*0220*/  BSSY.RECONVERGENT B0, `(.L_x_2) ;  /* 0x000005c000007945 */ /* 0x000fe80003800200 */
[----:B------:R-:W-:Y:S01]  /*0230*/  BSSY.RELIABLE B2, `(.L_x_3) ;  /* 0x000001a000027945 */ /* 0x000fe20003800100 */
[----:B------:R-:W-:Y:S01]  /*0240*/  IMAD.MOV.U32 R5, RZ, RZ, R0 ;  /* 0x000000ffff057224 */ /* 0x000fe200078e0000 */
[----:B------:R-:W-:-:S05]  /*0250*/  LOP3.LUT R3, R3, 0xff, RZ, 0xc0, !PT ;  /* 0x000000ff03037812 */ /* 0x000fca00078ec0ff */
[----:B------:R-:W-:-:S05]  /*0260*/  VIADD R7, R3, 0xffffffff ;  /* 0xffffffff03077836 */ /* 0x000fca0000000000 */
[----:B------:R-:W-:-:S13]  /*0270*/  ISETP.GT.U32.OR P0, PT, R7, 0xfd, !PT ;  /* 0x000000fd0700780c */ /* 0x000fda0007f04470 */
[----:B------:R-:W-:Y:S01]  /*0280*/  @!P0 IMAD.MOV.U32 R6, RZ, RZ, RZ ;  /* 0x000000ffff068224 */ /* 0x000fe200078e00ff */
[----:B------:R-:W-:Y:S06]  /*0290*/  @!P0 BRA `(.L_x_4) ;  /* 0x00000000004c8947 */ /* 0x000fec0003800000 */
[----:B------:R-:W-:-:S13]  /*02a0*/  FSETP.GTU.FTZ.AND P0, PT, |R0|, +INF , PT ;  /* 0x7f8000000000780b */ /* 0x000fda0003f1c200 */
[----:B------:R-:W-:Y:S05]  /*02b0*/  @P0 BREAK.RELIABLE B2 ;  /* 0x0000000000020942 */ /* 0x000fea0003800100 */
[----:B------:R-:W-:Y:S05]  /*02c0*/  @P0 BRA `(.L_x_5) ;  /* 0x0000000400400947 */ /* 0x000fea0003800000 */
[----:B------:R-:W-:-:S05]  /*02d0*/  IMAD.MOV.U32 R6, RZ, RZ, 0x40400000 ;  /* 0x40400000ff067424 */ /* 0x000fca00078e00ff */
[----:B------:R-:W-:-:S13]  /*02e0*/  LOP3.LUT P0, RZ, R6, 0x7fffffff, R5, 0xc8, !PT ;  /* 0x7fffffff06ff7812 */ /* 0x000fda000780c805 */
[----:B------:R-:W-:Y:S05]  /*02f0*/  @!P0 BREAK.RELIABLE B2 ;  /* 0x0000000000028942 */ /* 0x000fea0003800100 */
[----:B------:R-:W-:Y:S05]  /*0300*/  @!P0 BRA `(.L_x_6) ;  /* 0x0000000400288947 */ /* 0x000fea0003800000 */
[----:B------:R-:W-:-:S13]  /*0310*/  LOP3.LUT P0, RZ, R5, 0x7fffffff, RZ, 0xc0, !PT ;  /* 0x7fffffff05ff7812 */ /* 0x000fda000780c0ff */
[----:B------:R-:W-:Y:S05]  /*0320*/  @!P0 BREAK.RELIABLE B2 ;  /* 0x0000000000028942 */ /* 0x000fea0003800100 */
[----:B------:R-:W-:Y:S05]  /*0330*/  @!P0 BRA `(.L_x_7) ;  /* 0x0000000400148947 */ /* 0x000fea0003800000 */
[----:B------:R-:W-:Y:S02]  /*0340*/  FSETP.NEU.FTZ.AND P0, PT, |R0|, +INF , PT ;  /* 0x7f8000000000780b */ /* 0x000fe40003f1d200 */
[----:B------:R-:W-:-:S04]  /*0350*/  LOP3.LUT P1, RZ, R6, 0x7fffffff, RZ, 0xc0, !PT ;  /* 0x7fffffff06ff7812 */ /* 0x000fc8000782c0ff */
[----:B------:R-:W-:-:S13]  /*0360*/  PLOP3.LUT P0, PT, P0, P1, PT, 0x2f, 0xf2 ;  /* 0x0000000000f2781c */ /* 0x000fda0000702577 */
[----:B------:R-:W-:Y:S05]  /*0370*/  @P0 BREAK.RELIABLE B2 ;  /* 0x0000000000020942 */ /* 0x000fea0003800100 */
[----:B------:R-:W-:Y:S05]  /*0380*/  @P0 BRA `(.L_x_8) ;  /* 0x0000000000f40947 */ /* 0x000fea0003800000 */
[----:B------:R-:W-:-:S13]  /*0390*/  ISETP.GE.AND P0, PT, R7, RZ, PT ;  /* 0x000000ff0700720c */ /* 0x000fda0003f06270 */
[----:B------:R-:W-:Y:S02]  /*03a0*/  @P0 IMAD.MOV.U32 R6, RZ, RZ, RZ ;  /* 0x000000ffff060224 */ /* 0x000fe400078e00ff */
[----:B------:R-:W-:Y:S01]  /*03b0*/  @!P0 FFMA R5, R0, 1.84467440737095516160e+19, RZ ;  /* 0x5f80000000058823 */ /* 0x000fe200000000ff */
[----:B------:R-:W-:-:S07]  /*03c0*/  @!P0 IMAD.MOV.U32 R6, RZ, RZ, -0x40 ;  /* 0xffffffc0ff068424 */ /* 0x000fce00078e00ff */
.L_x_4:
[----:B------:R-:W-:Y:S05]  /*03d0*/  BSYNC.RELIABLE B2 ;  /* 0x0000000000027941 */ /* 0x000fea0003800100 */
.L_x_3:
[----:B------:R-:W-:Y:S01]  /*03e0*/  UMOV UR4, 0x40400000 ;  /* 0x4040000000047882 */ /* 0x000fe20000000000 */
[----:B------:R-:W-:Y:S01]  /*03f0*/  IADD3 R3, PT, PT, R3, -0x7f, RZ ;  /* 0xffffff8103037810 */ /* 0x000fe20007ffe0ff */
[----:B------:R-:W-:Y:S01]  /*0400*/  UIADD3 UR4, UPT, UPT, UR4, -0x800000, URZ ;  /* 0xff80000004047890 */ /* 0x000fe2000fffe0ff */
[----:B------:R-:W-:Y:S02]  /*0410*/  BSSY.RECONVERGENT B2, `(.L_x_9) ;  /* 0x0000033000027945 */ /* 0x000fe40003800200 */
[----:B------:R-:W-:Y:S01]  /*0420*/  IADD3 R6, PT, PT, R6, -0x1, R3 ;  /* 0xffffffff06067810 */ /* 0x000fe20007ffe003 */
[----:B------:R-:W-:Y:S02]  /*0430*/  IMAD R0, R3, -0x800000, R5 ;  /* 0xff80000003007824 */ /* 0x000fe400078e0205 */
[----:B------:R-:W-:-:S03]  /*0440*/  FADD.FTZ R9, -RZ, -UR4 ;  /* 0x80000004ff097e21 */ /* 0x000fc60008010100 */
[----:B------:R-:W0:Y:S02]  /*0450*/  MUFU.RCP R7, UR4 ;  /* 0x0000000400077d08 */ /* 0x000e240008001000 */
[----:B0-----:R-:W-:-:S04]  /*0460*/  FFMA R8, R7, R9, 1 ;  /* 0x3f80000007087423 */ /* 0x001fc80000000009 */
[----:B------:R-:W-:-:S04]  /*0470*/  FFMA R7, R7, R8, R7 ;  /* 0x0000000807077223 */ /* 0x000fc80000000007 */
[----:B------:R-:W-:-:S04]  /*0480*/  FFMA R8, R0, R7, RZ ;  /* 0x0000000700087223 */ /* 0x000fc800000000ff */
[----:B------:R-:W-:-:S04]  /*0490*/  FFMA R5, R9, R8, R0 ;  /* 0x0000000809057223 */ /* 0x000fc80000000000 */
[----:B------:R-:W-:-:S04]  /*04a0*/  FFMA R8, R7, R5, R8 ;  /* 0x0000000507087223 */ /* 0x000fc80000000008 */
[----:B------:R-:W-:-:S04]  /*04b0*/  FFMA R9, R9, R8, R0 ;  /* 0x0000000809097223 */ /* 0x000fc80000000000 */
[----:B------:R-:W-:-:S05]  /*04c0*/  FFMA R5, R7, R9, R8 ;  /* 0x0000000907057223 */ /* 0x000fca0000000008 */
[----:B------:R-:W-:-:S04]  /*04d0*/  SHF.R.U32.HI R0, RZ, 0x17, R5 ;  /* 0x00000017ff007819 */ /* 0x000fc80000011605 */
[----:B------:R-:W-:-:S05]  /*04e0*/  LOP3.LUT R0, R0, 0xff, RZ, 0xc0, !PT ;  /* 0x000000ff00007812 */ /* 0x000fca00078ec0ff */
[----:B------:R-:W-:-:S04]  /*04f0*/  IMAD.IADD R10, R0, 0x1, R6 ;  /* 0x00000001000a7824 */ /* 0x000fc800078e0206 */
[----:B------:R-:W-:-:S05]  /*0500*/  VIADD R0, R10, 0xffffffff ;  /* 0xffffffff0a007836 */ /* 0x000fca0000000000 */
[----:B------:R-:W-:-:S13]  /*0510*/  ISETP.GE.U32.AND P0, PT, R0, 0xfe, PT ;  /* 0x000000fe0000780c */ /* 0x000fda0003f06070 */
[----:B------:R-:W-:Y:S05]  /*0520*/  @!P0 BRA `(.L_x_10) ;  /* 0x0000000000808947 */ /* 0x000fea0003800000 */
[----:B------:R-:W-:-:S13]  /*0530*/  ISETP.GT.AND P0, PT, R10, 0xfe, PT ;  /* 0x000000fe0a00780c */ /* 0x000fda0003f04270 */
[----:B------:R-:W-:Y:S05]  /*0540*/  @P0 BRA `(.L_x_11) ;  /* 0x00000000006c0947 */ /* 0x000fea0003800000 */
[----:B------:R-:W-:-:S13]  /*0550*/  ISETP.GE.AND P0, PT, R10, 0x1, PT ;  /* 0x000000010a00780c */ /* 0x000fda0003f06270 */
[----:B------:R-:W-:Y:S05]  /*0560*/  @P0 BRA `(.L_x_12) ;  /* 0x0000000000740947 */ /* 0x000fea0003800000 */
[----:B------:R-:W-:Y:S02]  /*0570*/  ISETP.GE.AND P0, PT, R10, -0x18, PT ;  /* 0xffffffe80a00780c */ /* 0x000fe40003f06270 */
[----:B------:R-:W-:-:S11]  /*0580*/  LOP3.LUT R5, R5, 0x80000000, RZ, 0xc0, !PT ;  /* 0x8000000005057812 */ /* 0x000fd600078ec0ff */
[----:B------:R-:W-:Y:S05]  /*0590*/  @!P0 BRA `(.L_x_12) ;  /* 0x0000000000688947 */ /* 0x000fea0003800000 */
[CCC-:B------:R-:W-:Y:S01]  /*05a0*/  FFMA.RZ R0, R7.reuse, R9.reuse, R8.reuse ;  /* 0x0000000907007223 */ /* 0x1c0fe2000000c008 */
[C---:B------:R-:W-:Y:S01]  /*05b0*/  VIADD R6, R10.reuse, 0x20 ;  /* 0x000000200a067836 */ /* 0x040fe20000000000 */
[C---:B------:R-:W-:Y:S02]  /*05c0*/  ISETP.NE.AND P2, PT, R10.reuse, RZ, PT ;  /* 0x000000ff0a00720c */ /* 0x040fe40003f45270 */
[----:B------:R-:W-:Y:S02]  /*05d0*/  ISETP.NE.AND P1, PT, R10, RZ, PT ;  /* 0x000000ff0a00720c */ /* 0x000fe40003f25270 */
[----:B------:R-:W-:Y:S01]  /*05e0*/  LOP3.LUT R3, R0, 0x7fffff, RZ, 0xc0, !PT ;  /* 0x007fffff00037812 */ /* 0x000fe200078ec0ff */
[CCC-:B------:R-:W-:Y:S01]  /*05f0*/  FFMA.RP R0, R7.reuse, R9.reuse, R8.reuse ;  /* 0x0000000907007223 */ /* 0x1c0fe20000008008 */
[----:B------:R-:W-:Y:S01]  /*0600*/  FFMA.RM R7, R7, R9, R8 ;  /* 0x0000000907077223 */ /* 0x000fe20000004008 */
[----:B------:R-:W-:Y:S01]  /*0610*/  IMAD.MOV R8, RZ, RZ, -R10 ;  /* 0x000000ffff087224 */ /* 0x000fe200078e0a0a */
[----:B------:R-:W-:-:S03]  /*0620*/  LOP3.LUT R3, R3, 0x800000, RZ, 0xfc, !PT ;  /* 0x0080000003037812 */ /* 0x000fc600078efcff */
[----:B------:R-:W-:Y:S02]  /*0630*/  FSETP.NEU.FTZ.AND P0, PT, R0, R7, PT ;  /* 0x000000070000720b */ /* 0x000fe40003f1d000 */
[----:B------:R-:W-:Y:S02]  /*0640*/  SHF.L.U32 R6, R3, R6, RZ ;  /* 0x0000000603067219 */ /* 0x000fe400000006ff */
[----:B------:R-:W-:Y:S02]  /*0650*/  SEL R0, R8, RZ, P2 ;  /* 0x000000ff08007207 */ /* 0x000fe40001000000 */
[----:B------:R-:W-:Y:S02]  /*0660*/  ISETP.NE.AND P1, PT, R6, RZ, P1 ;  /* 0x000000ff0600720c */ /* 0x000fe40000f25270 */
[----:B------:R-:W-:Y:S02]  /*0670*/  SHF.R.U32.HI R0, RZ, R0, R3 ;  /* 0x00000000ff007219 */ /* 0x000fe40000011603 */
[----:B------:R-:W-:-:S02]  /*0680*/  PLOP3.LUT P0, PT, P0, P1, PT, 0xf8, 0x8f ;  /* 0x00000000008f781c */ /* 0x000fc40000703f70 */
[----:B------:R-:W-:Y:S02]  /*0690*/  SHF.R.U32.HI R6, RZ, 0x1, R0 ;  /* 0x00000001ff067819 */ /* 0x000fe40000011600 */
[----:B------:R-:W-:-:S04]  /*06a0*/  SEL R3, RZ, 0x1, !P0 ;  /* 0x00000001ff037807 */ /* 0x000fc80004000000 */
[----:B------:R-:W-:-:S04]  /*06b0*/  LOP3.LUT R3, R3, 0x1, R6, 0xf8, !PT ;  /* 0x0000000103037812 */ /* 0x000fc800078ef806 */
[----:B------:R-:W-:-:S04]  /*06c0*/  LOP3.LUT R3, R3, R0, RZ, 0xc0, !PT ;  /* 0x0000000003037212 */ /* 0x000fc800078ec0ff */
[----:B------:R-:W-:-:S04]  /*06d0*/  IADD3 R6, PT, PT, R6, R3, RZ ;  /* 0x0000000306067210 */ /* 0x000fc80007ffe0ff */
[----:B------:R-:W-:Y:S01]  /*06e0*/  LOP3.LUT R5, R6, R5, RZ, 0xfc, !PT ;  /* 0x0000000506057212 */ /* 0x000fe200078efcff */
[----:B------:R-:W-:Y:S06]  /*06f0*/  BRA `(.L_x_12) ;  /* 0x0000000000107947 */ /* 0x000fec0003800000 */
.L_x_11:
[----:B------:R-:W-:-:S04]  /*0700*/  LOP3.LUT R5, R5, 0x80000000, RZ, 0xc0, !PT ;  /* 0x8000000005057812 */ /* 0x000fc800078ec0ff */
[----:B------:R-:W-:Y:S01]  /*0710*/  LOP3.LUT R5, R5, 0x7f800000, RZ, 0xfc, !PT ;  /* 0x7f80000005057812 */ /* 0x000fe200078efcff */
[----:B------:R-:W-:Y:S06]  /*0720*/  BRA `(.L_x_12) ;  /* 0x0000000000047947 */ /* 0x000fec0003800000 */
.L_x_10:
[----:B------:R-:W-:-:S07]  /*0730*/  IMAD R5, R6, 0x800000, R5 ;  /* 0x0080000006057824 */ /* 0x000fce00078e0205 */
.L_x_12:
[----:B------:R-:W-:Y:S05]  /*0740*/  BSYNC.RECONVERGENT B2 ;  /* 0x0000000000027941 */ /* 0x000fea0003800200 */
.L_x_9:
[----:B------:R-:W-:Y:S05]  /*0750*/  BRA `(.L_x_13) ;  /* 0x0000000000207947 */ /* 0x000fea0003800000 */
.L_x_8:
[----:B------:R-:W-:-:S04]  /*0760*/  LOP3.LUT R5, R6, 0x80000000, R5, 0x48, !PT ;  /* 0x8000000006057812 */ /* 0x000fc800078e4805 */
[----:B------:R-:W-:Y:S01]  /*0770*/  LOP3.LUT R5, R5, 0x7f800000, RZ, 0xfc, !PT ;  /* 0x7f80000005057812 */ /* 0x000fe200078efcff */
[----:B------:R-:W-:Y:S06]  /*0780*/  BRA `(.L_x_13) ;  /* 0x0000000000147947 */ /* 0x000fec0003800000 */
.L_x_7:
[----:B------:R-:W-:Y:S01]  /*0790*/  LOP3.LUT R5, R6, 0x80000000, R5, 0x48, !PT ;  /* 0x8000000006057812 */ /* 0x000fe200078e4805 */
[----:B------:R-:W-:Y:S06]  /*07a0*/  BRA `(.L_x_13) ;  /* 0x00000000000c7947 */ /* 0x000fec0003800000 */
.L_x_6:
[----:B------:R-:W0:Y:S01]  /*07b0*/  MUFU.RSQ R5, -QNAN ;  /* 0xffc0000000057908 */ /* 0x000e220000001400 */
[----:B------:R-:W-:Y:S05]  /*07c0*/  BRA `(.L_x_13) ;  /* 0x0000000000047947 */ /* 0x000fea0003800000 */
.L_x_5:
[----:B------:R-:W-:-:S07]  /*07d0*/  FADD.FTZ R5, R0, 3 ;  /* 0x4040000000057421 */ /* 0x000fce0000010000 */
.L_x_13:
[----:B------:R-:W-:Y:S05]  /*07e0*/  BSYNC.RECONVERGENT B0 ;  /* 0x0000000000007941 */ /* 0x000fea0003800200 */
.L_x_2:
[----:B0-----:R-:W-:Y:S02]  /*07f0*/  IMAD.MOV.U32 R7, RZ, RZ, R5 ;  /* 0x000000ffff077224 */ /* 0x001fe400078e0005 */
[----:B------:R-:W-:-:S04]  /*0800*/  IMAD.MOV.U32 R5, RZ, RZ, 0x0 ;  /* 0x00000000ff057424 */ /* 0x000fc800078e00ff */
[----:B------:R-:W-:Y:S05]  /*0810*/  RET.REL.NODEC R4 `(_Z4convPfS_i) ;  /* 0xfffffff404f87950 */ /* 0x000fea0003c3ffff */
.L_x_14:
[----:B------:R-:W-:-:S00]  /*0820*/  BRA `(.L_x_14) ;  /* 0xfffffffc00fc7947 */ /* 0x000fc0000383ffff */
[----:B------:R-:W-:-:S00]  /*0830*/  NOP ;  /* 0x0000000000007918 */ /* 0x000fc00000000000 */
        /* <DEDUP_REMOVED lines=12> */
.L_x_15:


//--------------------- .nv.shared.reserved.0     --------------------------
	.section	.nv.shared.reserved.0,"aw",@nobits
	.weak		__nv_reservedSMEM_offset_0_alias
	.size		__nv_reservedSMEM_offset_0_alias, 0, 64
	.other		__nv_reservedSMEM_offset_0_alias,@"STO_CUDA_RESERVED_SHARED STV_DEFAULT"
__nv_reservedSMEM_offset_0_alias:
	.zero		0
	.zero		64


//--------------------- .nv.constant0._Z4convPfS_i --------------------------
	.section	.nv.constant0._Z4convPfS_i,"a",@progbits
	.sectionflags	@""
	.align	4
.nv.constant0._Z4convPfS_i:
	.zero		916


//--------------------- SYMBOLS --------------------------

	.type		.nv.reservedSmem.offset0,@object
	.size		.nv.reservedSmem.offset0,0x4
